	.headerflags	@"EF_CUDA_TEXMODE_UNIFIED EF_CUDA_64BIT_ADDRESS EF_CUDA_ACCELERATORS EF_CUDA_SM90 EF_CUDA_VIRTUAL_SM(EF_CUDA_SM90)"
	.elftype	@"ET_EXEC"


//--------------------- .nv.info                  --------------------------
	.section	.nv.info,"",@"SHT_CUDA_INFO"
	.align	4


	//----- nvinfo : EIATTR_REGCOUNT
	.align		4
        /*0000*/ 	.byte	0x04, 0x2f
        /*0002*/ 	.short	(.L_1 - .L_0)
	.align		4
.L_0:
        /*0004*/ 	.word	index@(triton_poi_fused_add_2)
        /*0008*/ 	.word	0x00000010


	//----- nvinfo : EIATTR_MIN_STACK_SIZE
	.align		4
.L_1:
        /*000c*/ 	.byte	0x04, 0x12
        /*000e*/ 	.short	(.L_3 - .L_2)
	.align		4
.L_2:
        /*0010*/ 	.word	index@(triton_poi_fused_add_2)
        /*0014*/ 	.word	0x00000000


	//----- nvinfo : EIATTR_FRAME_SIZE
	.align		4
.L_3:
        /*0018*/ 	.byte	0x04, 0x11
        /*001a*/ 	.short	(.L_5 - .L_4)
	.align		4
.L_4:
        /*001c*/ 	.word	index@(triton_poi_fused_add_2)
        /*0020*/ 	.word	0x00000000


	//----- nvinfo : EIATTR_MIN_STACK_SIZE
	.align		4
.L_5:
        /*0024*/ 	.byte	0x04, 0x12
        /*0026*/ 	.short	(.L_7 - .L_6)
	.align		4
.L_6:
        /*0028*/ 	.word	index@(triton_poi_fused_add_2)
        /*002c*/ 	.word	0x00000000
.L_7:


//--------------------- .nv.info.triton_poi_fused_add_2 --------------------------
	.section	.nv.info.triton_poi_fused_add_2,"",@"SHT_CUDA_INFO"
	.sectionflags	@""
	.align	4


	//----- nvinfo : EIATTR_CUDA_API_VERSION
	.align		4
        /*0000*/ 	.byte	0x04, 0x37
        /*0002*/ 	.short	(.L_9 - .L_8)
.L_8:
        /*0004*/ 	.word	0x0000007c


	//----- nvinfo : EIATTR_KPARAM_INFO
	.align		4
.L_9:
        /*0008*/ 	.byte	0x04, 0x17
        /*000a*/ 	.short	(.L_11 - .L_10)
.L_10:
        /*000c*/ 	.word	0x00000000
        /*0010*/ 	.short	0x0003
        /*0012*/ 	.short	0x0018
        /*0014*/ 	.byte	0x00, 0xf0, 0x11, 0x00


	//----- nvinfo : EIATTR_KPARAM_INFO
	.align		4
.L_11:
        /*0018*/ 	.byte	0x04, 0x17
        /*001a*/ 	.short	(.L_13 - .L_12)
.L_12:
        /*001c*/ 	.word	0x00000000
        /*0020*/ 	.short	0x0002
        /*0022*/ 	.short	0x0010
        /*0024*/ 	.byte	0x00, 0xf4, 0x21, 0x00


	//----- nvinfo : EIATTR_KPARAM_INFO
	.align		4
.L_13:
        /*0028*/ 	.byte	0x04, 0x17
        /*002a*/ 	.short	(.L_15 - .L_14)
.L_14:
        /*002c*/ 	.word	0x00000000
        /*0030*/ 	.short	0x0001
        /*0032*/ 	.short	0x0008
        /*0034*/ 	.byte	0x00, 0xf4, 0x21, 0x00


	//----- nvinfo : EIATTR_KPARAM_INFO
	.align		4
.L_15:
        /*0038*/ 	.byte	0x04, 0x17
        /*003a*/ 	.short	(.L_17 - .L_16)
.L_16:
        /*003c*/ 	.word	0x00000000
        /*0040*/ 	.short	0x0000
        /*0042*/ 	.short	0x0000
        /*0044*/ 	.byte	0x00, 0xf4, 0x21, 0x00


	//----- nvinfo : EIATTR_SPARSE_MMA_MASK
	.align		4
.L_17:
        /*0048*/ 	.byte	0x03, 0x50
        /*004a*/ 	.short	0x0000


	//----- nvinfo : EIATTR_MAXREG_COUNT
	.align		4
        /*004c*/ 	.byte	0x03, 0x1b
        /*004e*/ 	.short	0x00ff


	//----- nvinfo : EIATTR_EXIT_INSTR_OFFSETS
	.align		4
        /*0050*/ 	.byte	0x04, 0x1c
        /*0052*/ 	.short	(.L_19 - .L_18)


	//   ....[0]....
.L_18:
        /*0054*/ 	.word	0x000001e0


	//   ....[1]....
        /*0058*/ 	.word	0x00000200


	//----- nvinfo : EIATTR_REQNTID
	.align		4
.L_19:
        /*005c*/ 	.byte	0x04, 0x10
        /*005e*/ 	.short	(.L_21 - .L_20)
.L_20:
        /*0060*/ 	.word	0x00000020
        /*0064*/ 	.word	0x00000001
        /*0068*/ 	.word	0x00000001


	//----- nvinfo : EIATTR_CBANK_PARAM_SIZE
	.align		4
.L_21:
        /*006c*/ 	.byte	0x03, 0x19
        /*006e*/ 	.short	0x001c


	//----- nvinfo : EIATTR_PARAM_CBANK
	.align		4
        /*0070*/ 	.byte	0x04, 0x0a
        /*0072*/ 	.short	(.L_23 - .L_22)
	.align		4
.L_22:
        /*0074*/ 	.word	index@(.nv.constant0.triton_poi_fused_add_2)
        /*0078*/ 	.short	0x0210
        /*007a*/ 	.short	0x001c


	//----- nvinfo : EIATTR_SW_WAR
	.align		4
.L_23:
        /*007c*/ 	.byte	0x04, 0x36
        /*007e*/ 	.short	(.L_25 - .L_24)
.L_24:
        /*0080*/ 	.word	0x00000008
.L_25:


//--------------------- .nv.callgraph             --------------------------
	.section	.nv.callgraph,"",@"SHT_CUDA_CALLGRAPH"
	.align	4
	.sectionentsize	8
	.align		4
        /*0000*/ 	.word	0x00000000
	.align		4
        /*0004*/ 	.word	0xffffffff
	.align		4
        /*0008*/ 	.word	0x00000000
	.align		4
        /*000c*/ 	.word	0xfffffffe
	.align		4
        /*0010*/ 	.word	0x00000000
	.align		4
        /*0014*/ 	.word	0xfffffffd
	.align		4
        /*0018*/ 	.word	0x00000000
	.align		4
        /*001c*/ 	.word	0xfffffffc


//--------------------- .text.triton_poi_fused_add_2 --------------------------
	.section	.text.triton_poi_fused_add_2,"ax",@progbits
	.align	128
        .global         triton_poi_fused_add_2
        .type           triton_poi_fused_add_2,@function
        .size           triton_poi_fused_add_2,(.L_x_1 - triton_poi_fused_add_2)
        .other          triton_poi_fused_add_2,@"STO_CUDA_ENTRY STV_DEFAULT"
triton_poi_fused_add_2:
.text.triton_poi_fused_add_2:
[----:B------:R-:W0:Y:S02]  /*0000*/  LDC R1, c[0x0][0x28] ;  /* 0x00000a00ff017b82 */ /* 0x000e240000000800 */
[----:B------:R-:W1:Y:S01]  /*0010*/  S2R R0, SR_TID.X ;  /* 0x0000000000007919 */ /* 0x000e620000002100 */
[----:B------:R-:W2:Y:S01]  /*0020*/  LDC.64 R4, c[0x0][0x218] ;  /* 0x00008600ff047b82 */ /* 0x000ea20000000a00 */
[----:B------:R-:W-:Y:S01]  /*0030*/  ULDC.64 UR4, c[0x0][0x208] ;  /* 0x0000820000047ab9 */ /* 0x000fe20000000a00 */
[----:B------:R-:W-:Y:S01]  /*0040*/  CS2R R12, SRZ ;  /* 0x00000000000c7805 */ /* 0x000fe2000001ff00 */
[----:B------:R-:W3:Y:S05]  /*0050*/  S2R R9, SR_CTAID.X ;  /* 0x0000000000097919 */ /* 0x000eea0000002500 */
[----:B------:R-:W4:Y:S08]  /*0060*/  LDC.64 R6, c[0x0][0x220] ;  /* 0x00008800ff067b82 */ /* 0x000f300000000a00 */
[----:B------:R-:W5:Y:S01]  /*0070*/  LDC.64 R2, c[0x0][0x210] ;  /* 0x00008400ff027b82 */ /* 0x000f620000000a00 */
[----:B-1----:R-:W-:Y:S01]  /*0080*/  IMAD.SHL.U32 R0, R0, 0x2, RZ ;  /* 0x0000000200007824 */ /* 0x002fe200078e00ff */
[----:B---3--:R-:W-:-:S04]  /*0090*/  SHF.R.S32.HI R8, RZ, 0x19, R9 ;  /* 0x00000019ff087819 */ /* 0x008fc80000011409 */
[----:B------:R-:W-:-:S05]  /*00a0*/  LOP3.LUT R0, R0, 0x3e, RZ, 0xc0, !PT ;  /* 0x0000003e00007812 */ /* 0x000fca00078ec0ff */
[----:B------:R-:W-:Y:S01]  /*00b0*/  IMAD R9, R9, 0x40, R0 ;  /* 0x0000004009097824 */ /* 0x000fe200078e0200 */
[----:B------:R-:W-:-:S03]  /*00c0*/  SGXT R0, R8, 0x1 ;  /* 0x000000010800781a */ /* 0x000fc60000000200 */
[C---:B----4-:R-:W-:Y:S01]  /*00d0*/  IMAD.WIDE R6, R9.reuse, 0x4, R6 ;  /* 0x0000000409067825 */ /* 0x050fe200078e0206 */
[----:B------:R-:W-:Y:S02]  /*00e0*/  LEA.HI R0, R0, R9, RZ, 0x4 ;  /* 0x0000000900007211 */ /* 0x000fe400078f20ff */
[C---:B------:R-:W-:Y:S01]  /*00f0*/  ISETP.GE.AND P0, PT, R9.reuse, 0x40, PT ;  /* 0x000000400900780c */ /* 0x040fe20003f06270 */
[----:B-----5:R-:W-:Y:S01]  /*0100*/  IMAD.WIDE R2, R9, 0x4, R2 ;  /* 0x0000000409027825 */ /* 0x020fe200078e0202 */
[----:B------:R-:W-:Y:S02]  /*0110*/  SHF.R.S32.HI R11, RZ, 0x4, R0 ;  /* 0x00000004ff0b7819 */ /* 0x000fe40000011400 */
[----:B------:R-:W-:Y:S02]  /*0120*/  CS2R R8, SRZ ;  /* 0x0000000000087805 */ /* 0x000fe4000001ff00 */
[----:B------:R-:W-:Y:S01]  /*0130*/  MOV R0, RZ ;  /* 0x000000ff00007202 */ /* 0x000fe20000000f00 */
[----:B--2---:R-:W-:Y:S01]  /*0140*/  IMAD.WIDE R4, R11, 0x4, R4 ;  /* 0x000000040b047825 */ /* 0x004fe200078e0204 */
[----:B------:R-:W-:-:S05]  /*0150*/  HFMA2.MMA R11, -RZ, RZ, 0, 0 ;  /* 0x00000000ff0b7435 */ /* 0x000fca00000001ff */
[----:B------:R-:W2:Y:S04]  /*0160*/  @!P0 LDG.E.64 R8, desc[UR4][R2.64] ;  /* 0x0000000402088981 */ /* 0x000ea8000c1e1b00 */
[----:B------:R-:W2:Y:S04]  /*0170*/  @!P0 LDG.E.EL R0, desc[UR4][R4.64] ;  /* 0x0000000404008981 */ /* 0x000ea8000c2e1900 */
[----:B------:R-:W3:Y:S04]  /*0180*/  @!P0 LDG.E.EL R11, desc[UR4][R4.64] ;  /* 0x00000004040b8981 */ /* 0x000ee8000c2e1900 */
[----:B------:R-:W4:Y:S01]  /*0190*/  @!P0 LDG.E.64 R12, desc[UR4][R6.64] ;  /* 0x00000004060c8981 */ /* 0x000f22000c1e1b00 */
[----:B--2---:R-:W-:Y:S01]  /*01a0*/  FADD R0, R0, R9 ;  /* 0x0000000900007221 */ /* 0x004fe20000000000 */
[----:B---3--:R-:W-:-:S04]  /*01b0*/  FADD R11, R11, R8 ;  /* 0x000000080b0b7221 */ /* 0x008fc80000000000 */
[----:B----4-:R-:W-:Y:S01]  /*01c0*/  FADD R12, R11, R12 ;  /* 0x0000000c0b0c7221 */ /* 0x010fe20000000000 */
[----:B------:R-:W-:Y:S01]  /*01d0*/  FADD R13, R0, R13 ;  /* 0x0000000d000d7221 */ /* 0x000fe20000000000 */
[----:B------:R-:W-:Y:S06]  /*01e0*/  @P0 EXIT ;  /* 0x000000000000094d */ /* 0x000fec0003800000 */
[----:B------:R-:W-:Y:S01]  /*01f0*/  STG.E.64 desc[UR4][R2.64], R12 ;  /* 0x0000000c02007986 */ /* 0x000fe2000c101b04 */
[----:B------:R-:W-:Y:S05]  /*0200*/  EXIT ;  /* 0x000000000000794d */ /* 0x000fea0003800000 */
.L_x_0:
[----:B------:R-:W-:-:S00]  /*0210*/  BRA `(.L_x_0) ;  /* 0xfffffffc00fc7947 */ /* 0x000fc0000383ffff */
[----:B------:R-:W-:-:S00]  /*0220*/  NOP ;  /* 0x0000000000007918 */ /* 0x000fc00000000000 */
        /* <DEDUP_REMOVED lines=13> */
.L_x_1:


//--------------------- .nv.constant0.triton_poi_fused_add_2 --------------------------
	.section	.nv.constant0.triton_poi_fused_add_2,"a",@progbits
	.sectionflags	@""
	.align	4
.nv.constant0.triton_poi_fused_add_2:
	.zero		556
